//
// Generated by NVIDIA NVVM Compiler
//
// Compiler Build ID: CL-36424714
// Cuda compilation tools, release 13.0, V13.0.88
// Based on NVVM 20.0.0
//

.version 9.0
.target sm_100
.address_size 64

	// .globl	_Z9calculatePlllll

.visible .entry _Z9calculatePlllll(
	.param .u64 .ptr .align 1 _Z9calculatePlllll_param_0,
	.param .u64 _Z9calculatePlllll_param_1,
	.param .u64 _Z9calculatePlllll_param_2,
	.param .u64 _Z9calculatePlllll_param_3,
	.param .u64 _Z9calculatePlllll_param_4
)
{
	.reg .pred 	%p<3>;
	.reg .b32 	%r<5>;
	.reg .b64 	%rd<24>;

	ld.param.u64 	%rd5, [_Z9calculatePlllll_param_0];
	ld.param.u64 	%rd6, [_Z9calculatePlllll_param_1];
	ld.param.u64 	%rd3, [_Z9calculatePlllll_param_2];
	ld.param.u64 	%rd4, [_Z9calculatePlllll_param_3];
	cvta.to.global.u64 	%rd1, %rd5;
	mov.u32 	%r1, %ntid.x;
	mov.u32 	%r2, %ctaid.x;
	mov.u32 	%r3, %tid.x;
	mad.lo.s32 	%r4, %r1, %r2, %r3;
	cvt.s64.s32 	%rd2, %r4;
	setp.le.s64 	%p1, %rd6, %rd2;
	@%p1 bra 	$L__BB0_4;
	and.b64  	%rd7, %rd2, 1;
	setp.eq.b64 	%p2, %rd7, 1;
	@%p2 bra 	$L__BB0_3;
	mad.lo.s64 	%rd16, %rd3, %rd2, %rd4;
	shl.b64 	%rd17, %rd16, 3;
	add.s64 	%rd18, %rd1, %rd17;
	ld.global.u64 	%rd19, [%rd18];
	shl.b64 	%rd20, %rd3, 3;
	add.s64 	%rd21, %rd18, %rd20;
	ld.global.u64 	%rd22, [%rd21+-8];
	xor.b64  	%rd23, %rd22, %rd19;
	st.global.u64 	[%rd18], %rd23;
	bra.uni 	$L__BB0_4;
$L__BB0_3:
	mad.lo.s64 	%rd8, %rd3, %rd2, %rd4;
	shl.b64 	%rd9, %rd8, 3;
	add.s64 	%rd10, %rd1, %rd9;
	ld.global.u64 	%rd11, [%rd10];
	shl.b64 	%rd12, %rd3, 3;
	add.s64 	%rd13, %rd10, %rd12;
	ld.global.u64 	%rd14, [%rd13+-8];
	xor.b64  	%rd15, %rd14, %rd11;
	st.global.u64 	[%rd13+-8], %rd15;
$L__BB0_4:
	ret;

}


// ===== COMPILED SASS (sm_100) =====

	.target	sm_100

	.elftype	@"ET_EXEC"


//--------------------- .note.nv.tkinfo           --------------------------
	.section	.note.nv.tkinfo,"",@"SHT_NOTE"
	.sectionflags	@"SHF_NOTE_NV_TKINFO"
	.tkinfo
        /*0018*/ 	.word	0x00000002
        /*0030*/ 	.string	""
        /*0030*/ 	.string	"ptxas"
        /*0030*/ 	.string	"Cuda compilation tools, release 13.0, V13.0.88"
        /*0030*/ 	.string	"Build cuda_13.0.r13.0/compiler.36424714_0"
        /*0030*/ 	.string	"-arch sm_100 -m 64 "



//--------------------- .note.nv.cuinfo           --------------------------
	.section	.note.nv.cuinfo,"",@"SHT_NOTE"
	.sectionflags	@"SHF_NOTE_NV_CUINFO"
        /*0018*/ 	.short	0x0002
        /*001a*/ 	.short	0x0064
        /*001c*/ 	.short	0x0082
	.zero		2


//--------------------- .nv.info                  --------------------------
	.section	.nv.info,"",@"SHT_CUDA_INFO"
	.align	4


	//----- nvinfo : EIATTR_REGCOUNT
	.align		4
        /*0000*/ 	.byte	0x04, 0x2f
        /*0002*/ 	.short	(.L_1 - .L_0)
	.align		4
.L_0:
        /*0004*/ 	.word	index@(_Z9calculatePlllll)
        /*0008*/ 	.word	0x0000000c


	//----- nvinfo : EIATTR_FRAME_SIZE
	.align		4
.L_1:
        /*000c*/ 	.byte	0x04, 0x11
        /*000e*/ 	.short	(.L_3 - .L_2)
	.align		4
.L_2:
        /*0010*/ 	.word	index@(_Z9calculatePlllll)
        /*0014*/ 	.word	0x00000000


	//----- nvinfo : EIATTR_MIN_STACK_SIZE
	.align		4
.L_3:
        /*0018*/ 	.byte	0x04, 0x12
        /*001a*/ 	.short	(.L_5 - .L_4)
	.align		4
.L_4:
        /*001c*/ 	.word	index@(_Z9calculatePlllll)
        /*0020*/ 	.word	0x00000000
.L_5:


//--------------------- .nv.compat                --------------------------
	.section	.nv.compat,"",@"SHT_CUDA_COMPAT_INFO"
	.align	4
        /*0000*/ 	.byte	0x02, 0x09, 0x00, 0x00, 0x02, 0x02, 0x01, 0x00, 0x02, 0x05, 0x05, 0x00, 0x03, 0x07, 0x01, 0x01
        /*0010*/ 	.byte	0x02, 0x03, 0x00, 0x00, 0x02, 0x06, 0x01, 0x00, 0x04, 0x0b, 0x08, 0x00, 0x09, 0x00, 0x00, 0x00
        /*0020*/ 	.byte	0x00, 0x00, 0x00, 0x00


//--------------------- .nv.info._Z9calculatePlllll --------------------------
	.section	.nv.info._Z9calculatePlllll,"",@"SHT_CUDA_INFO"
	.sectionflags	@""
	.align	4


	//----- nvinfo : EIATTR_CUDA_API_VERSION
	.align		4
        /*0000*/ 	.byte	0x04, 0x37
        /*0002*/ 	.short	(.L_7 - .L_6)
.L_6:
        /*0004*/ 	.word	0x00000082


	//----- nvinfo : EIATTR_KPARAM_INFO
	.align		4
.L_7:
        /*0008*/ 	.byte	0x04, 0x17
        /*000a*/ 	.short	(.L_9 - .L_8)
.L_8:
        /*000c*/ 	.word	0x00000000
        /*0010*/ 	.short	0x0004
        /*0012*/ 	.short	0x0020
        /*0014*/ 	.byte	0x00, 0xf0, 0x21, 0x00


	//----- nvinfo : EIATTR_KPARAM_INFO
	.align		4
.L_9:
        /*0018*/ 	.byte	0x04, 0x17
        /*001a*/ 	.short	(.L_11 - .L_10)
.L_10:
        /*001c*/ 	.word	0x00000000
        /*0020*/ 	.short	0x0003
        /*0022*/ 	.short	0x0018
        /*0024*/ 	.byte	0x00, 0xf0, 0x21, 0x00


	//----- nvinfo : EIATTR_KPARAM_INFO
	.align		4
.L_11:
        /*0028*/ 	.byte	0x04, 0x17
        /*002a*/ 	.short	(.L_13 - .L_12)
.L_12:
        /*002c*/ 	.word	0x00000000
        /*0030*/ 	.short	0x0002
        /*0032*/ 	.short	0x0010
        /*0034*/ 	.byte	0x00, 0xf0, 0x21, 0x00


	//----- nvinfo : EIATTR_KPARAM_INFO
	.align		4
.L_13:
        /*0038*/ 	.byte	0x04, 0x17
        /*003a*/ 	.short	(.L_15 - .L_14)
.L_14:
        /*003c*/ 	.word	0x00000000
        /*0040*/ 	.short	0x0001
        /*0042*/ 	.short	0x0008
        /*0044*/ 	.byte	0x00, 0xf0, 0x21, 0x00


	//----- nvinfo : EIATTR_KPARAM_INFO
	.align		4
.L_15:
        /*0048*/ 	.byte	0x04, 0x17
        /*004a*/ 	.short	(.L_17 - .L_16)
.L_16:
        /*004c*/ 	.word	0x00000000
        /*0050*/ 	.short	0x0000
        /*0052*/ 	.short	0x0000
        /*0054*/ 	.byte	0x00, 0xf5, 0x21, 0x00


	//----- nvinfo : EIATTR_SPARSE_MMA_MASK
	.align		4
.L_17:
        /*0058*/ 	.byte	0x03, 0x50
        /*005a*/ 	.short	0x0000


	//----- nvinfo : EIATTR_MAXREG_COUNT
	.align		4
        /*005c*/ 	.byte	0x03, 0x1b
        /*005e*/ 	.short	0x00ff


	//----- nvinfo : EIATTR_MERCURY_ISA_VERSION
	.align		4
        /*0060*/ 	.byte	0x03, 0x5f
        /*0062*/ 	.short	0x0101


	//----- nvinfo : EIATTR_VRC_CTA_INIT_COUNT
	.align		4
        /*0064*/ 	.byte	0x02, 0x4a
	.zero		1
	.zero		1


	//----- nvinfo : EIATTR_EXIT_INSTR_OFFSETS
	.align		4
        /*0068*/ 	.byte	0x04, 0x1c
        /*006a*/ 	.short	(.L_19 - .L_18)


	//   ....[0]....
.L_18:
        /*006c*/ 	.word	0x00000090


	//   ....[1]....
        /*0070*/ 	.word	0x00000210


	//   ....[2]....
        /*0074*/ 	.word	0x00000310


	//----- nvinfo : EIATTR_CRS_STACK_SIZE
	.align		4
.L_19:
        /*0078*/ 	.byte	0x04, 0x1e
        /*007a*/ 	.short	(.L_21 - .L_20)
.L_20:
        /*007c*/ 	.word	0x00000000


	//----- nvinfo : EIATTR_CBANK_PARAM_SIZE
	.align		4
.L_21:
        /*0080*/ 	.byte	0x03, 0x19
        /*0082*/ 	.short	0x0028


	//----- nvinfo : EIATTR_PARAM_CBANK
	.align		4
        /*0084*/ 	.byte	0x04, 0x0a
        /*0086*/ 	.short	(.L_23 - .L_22)
	.align		4
.L_22:
        /*0088*/ 	.word	index@(.nv.constant0._Z9calculatePlllll)
        /*008c*/ 	.short	0x0380
        /*008e*/ 	.short	0x0028


	//----- nvinfo : EIATTR_SW_WAR
	.align		4
.L_23:
        /*0090*/ 	.byte	0x04, 0x36
        /*0092*/ 	.short	(.L_25 - .L_24)
.L_24:
        /*0094*/ 	.word	0x00000008
.L_25:


//--------------------- .nv.callgraph             --------------------------
	.section	.nv.callgraph,"",@"SHT_CUDA_CALLGRAPH"
	.align	4
	.sectionentsize	8
	.align		4
        /*0000*/ 	.word	0x00000000
	.align		4
        /*0004*/ 	.word	0xffffffff
	.align		4
        /*0008*/ 	.word	0x00000000
	.align		4
        /*000c*/ 	.word	0xfffffffe
	.align		4
        /*0010*/ 	.word	0x00000000
	.align		4
        /*0014*/ 	.word	0xfffffffd
	.align		4
        /*0018*/ 	.word	0x00000000
	.align		4
        /*001c*/ 	.word	0xfffffffc


//--------------------- .text._Z9calculatePlllll  --------------------------
	.section	.text._Z9calculatePlllll,"ax",@progbits
	.align	128
        .global         _Z9calculatePlllll
        .type           _Z9calculatePlllll,@function
        .size           _Z9calculatePlllll,(.L_x_2 - _Z9calculatePlllll)
        .other          _Z9calculatePlllll,@"STO_CUDA_ENTRY STV_DEFAULT"
_Z9calculatePlllll:
.text._Z9calculatePlllll:
[----:B------:R-:W-:Y:S01]  /*0000*/  LDC R1, c[0x0][0x37c] ;  /* 0x0000df00ff017b82 */ /* 0x000fe20000000800 */
[----:B------:R-:W0:Y:S01]  /*0010*/  S2R R4, SR_CTAID.X ;  /* 0x0000000000047919 */ /* 0x000e220000002500 */
[----:B------:R-:W0:Y:S01]  /*0020*/  LDCU UR4, c[0x0][0x360] ;  /* 0x00006c00ff0477ac */ /* 0x000e220008000800 */
[----:B------:R-:W0:Y:S01]  /*0030*/  S2R R3, SR_TID.X ;  /* 0x0000000000037919 */ /* 0x000e220000002100 */
[----:B------:R-:W1:Y:S01]  /*0040*/  LDCU.64 UR6, c[0x0][0x388] ;  /* 0x00007100ff0677ac */ /* 0x000e620008000a00 */
[----:B0-----:R-:W-:-:S05]  /*0050*/  IMAD R4, R4, UR4, R3 ;  /* 0x0000000404047c24 */ /* 0x001fca000f8e0203 */
[----:B-1----:R-:W-:Y:S02]  /*0060*/  ISETP.GE.U32.AND P0, PT, R4, UR6, PT ;  /* 0x0000000604007c0c */ /* 0x002fe4000bf06070 */
[----:B------:R-:W-:-:S04]  /*0070*/  SHF.R.S32.HI R5, RZ, 0x1f, R4 ;  /* 0x0000001fff057819 */ /* 0x000fc80000011404 */
[----:B------:R-:W-:-:S13]  /*0080*/  ISETP.GE.AND.EX P0, PT, R5, UR7, PT, P0 ;  /* 0x0000000705007c0c */ /* 0x000fda000bf06300 */
[----:B------:R-:W-:Y:S05]  /*0090*/  @P0 EXIT ;  /* 0x000000000000094d */ /* 0x000fea0003800000 */
[----:B------:R-:W-:Y:S01]  /*00a0*/  LOP3.LUT R0, R4, 0x1, RZ, 0xc0, !PT ;  /* 0x0000000104007812 */ /* 0x000fe200078ec0ff */
[----:B------:R-:W0:Y:S01]  /*00b0*/  LDC.64 R2, c[0x0][0x390] ;  /* 0x0000e400ff027b82 */ /* 0x000e220000000a00 */
[----:B------:R-:W1:Y:S02]  /*00c0*/  LDCU.64 UR4, c[0x0][0x358] ;  /* 0x00006b00ff0477ac */ /* 0x000e640008000a00 */
[----:B------:R-:W-:-:S04]  /*00d0*/  ISETP.NE.U32.AND P0, PT, R0, 0x1, PT ;  /* 0x000000010000780c */ /* 0x000fc80003f05070 */
[----:B------:R-:W-:-:S13]  /*00e0*/  ISETP.NE.U32.AND.EX P0, PT, RZ, RZ, PT, P0 ;  /* 0x000000ffff00720c */ /* 0x000fda0003f05100 */
[----:B-1----:R-:W-:Y:S05]  /*00f0*/  @!P0 BRA `(.L_x_0) ;  /* 0x0000000000488947 */ /* 0x002fea0003800000 */
[----:B------:R-:W1:Y:S01]  /*0100*/  LDCU.64 UR6, c[0x0][0x398] ;  /* 0x00007300ff0677ac */ /* 0x000e620008000a00 */
[-C--:B0-----:R-:W-:Y:S01]  /*0110*/  IMAD R5, R5, R2.reuse, RZ ;  /* 0x0000000205057224 */ /* 0x081fe200078e02ff */
[----:B------:R-:W0:Y:S03]  /*0120*/  LDCU.64 UR8, c[0x0][0x380] ;  /* 0x00007000ff0877ac */ /* 0x000e260008000a00 */
[C---:B------:R-:W-:Y:S02]  /*0130*/  IMAD R9, R4.reuse, R3, R5 ;  /* 0x0000000304097224 */ /* 0x040fe400078e0205 */
[----:B------:R-:W-:Y:S02]  /*0140*/  IMAD.SHL.U32 R3, R3, 0x8, RZ ;  /* 0x0000000803037824 */ /* 0x000fe400078e00ff */
[----:B-1----:R-:W-:-:S04]  /*0150*/  IMAD.WIDE.U32 R6, R4, R2, UR6 ;  /* 0x0000000604067e25 */ /* 0x002fc8000f8e0002 */
[----:B------:R-:W-:Y:S01]  /*0160*/  IMAD.IADD R7, R7, 0x1, R9 ;  /* 0x0000000107077824 */ /* 0x000fe200078e0209 */
[----:B0-----:R-:W-:Y:S01]  /*0170*/  LEA R8, P0, R6, UR8, 0x3 ;  /* 0x0000000806087c11 */ /* 0x001fe2000f8018ff */
[----:B------:R-:W-:-:S03]  /*0180*/  IMAD.WIDE.U32 R4, R2, 0x8, RZ ;  /* 0x0000000802047825 */ /* 0x000fc600078e00ff */
[----:B------:R-:W-:Y:S02]  /*0190*/  LEA.HI.X R9, R6, UR9, R7, 0x3, P0 ;  /* 0x0000000906097c11 */ /* 0x000fe400080f1c07 */
[----:B------:R-:W-:-:S04]  /*01a0*/  IADD3 R4, P0, PT, R8, R4, RZ ;  /* 0x0000000408047210 */ /* 0x000fc80007f1e0ff */
[----:B------:R-:W-:Y:S02]  /*01b0*/  IADD3.X R5, PT, PT, R9, R5, R3, P0, !PT ;  /* 0x0000000509057210 */ /* 0x000fe400007fe403 */
[----:B------:R-:W2:Y:S04]  /*01c0*/  LDG.E.64 R2, desc[UR4][R8.64] ;  /* 0x0000000408027981 */ /* 0x000ea8000c1e1b00 */
[----:B------:R-:W2:Y:S02]  /*01d0*/  LDG.E.64 R4, desc[UR4][R4.64+-0x8] ;  /* 0xfffff80404047981 */ /* 0x000ea4000c1e1b00 */
[----:B--2---:R-:W-:Y:S02]  /*01e0*/  LOP3.LUT R2, R4, R2, RZ, 0x3c, !PT ;  /* 0x0000000204027212 */ /* 0x004fe400078e3cff */
[----:B------:R-:W-:-:S05]  /*01f0*/  LOP3.LUT R3, R5, R3, RZ, 0x3c, !PT ;  /* 0x0000000305037212 */ /* 0x000fca00078e3cff */
[----:B------:R-:W-:Y:S01]  /*0200*/  STG.E.64 desc[UR4][R8.64], R2 ;  /* 0x0000000208007986 */ /* 0x000fe2000c101b04 */
[----:B------:R-:W-:Y:S05]  /*0210*/  EXIT ;  /* 0x000000000000794d */ /* 0x000fea0003800000 */
.L_x_0:
[----:B------:R-:W1:Y:S01]  /*0220*/  LDCU.64 UR6, c[0x0][0x398] ;  /* 0x00007300ff0677ac */ /* 0x000e620008000a00 */
[-C--:B0-----:R-:W-:Y:S01]  /*0230*/  IMAD R5, R5, R2.reuse, RZ ;  /* 0x0000000205057224 */ /* 0x081fe200078e02ff */
[----:B------:R-:W0:Y:S03]  /*0240*/  LDCU.64 UR8, c[0x0][0x380] ;  /* 0x00007000ff0877ac */ /* 0x000e260008000a00 */
[C---:B------:R-:W-:Y:S02]  /*0250*/  IMAD R7, R4.reuse, R3, R5 ;  /* 0x0000000304077224 */ /* 0x040fe400078e0205 */
[----:B-1----:R-:W-:-:S04]  /*0260*/  IMAD.WIDE.U32 R4, R4, R2, UR6 ;  /* 0x0000000604047e25 */ /* 0x002fc8000f8e0002 */
[----:B------:R-:W-:Y:S01]  /*0270*/  IMAD.IADD R7, R5, 0x1, R7 ;  /* 0x0000000105077824 */ /* 0x000fe200078e0207 */
[----:B0-----:R-:W-:-:S04]  /*0280*/  LEA R6, P0, R4, UR8, 0x3 ;  /* 0x0000000804067c11 */ /* 0x001fc8000f8018ff */
[----:B------:R-:W-:Y:S02]  /*0290*/  LEA.HI.X R7, R4, UR9, R7, 0x3, P0 ;  /* 0x0000000904077c11 */ /* 0x000fe400080f1c07 */
[----:B------:R-:W-:-:S04]  /*02a0*/  LEA R4, P0, R2, R6, 0x3 ;  /* 0x0000000602047211 */ /* 0x000fc800078018ff */
[----:B------:R-:W-:Y:S02]  /*02b0*/  LEA.HI.X R5, R2, R7, R3, 0x3, P0 ;  /* 0x0000000702057211 */ /* 0x000fe400000f1c03 */
[----:B------:R-:W2:Y:S04]  /*02c0*/  LDG.E.64 R6, desc[UR4][R6.64] ;  /* 0x0000000406067981 */ /* 0x000ea8000c1e1b00 */
[----:B------:R-:W2:Y:S02]  /*02d0*/  LDG.E.64 R2, desc[UR4][R4.64+-0x8] ;  /* 0xfffff80404027981 */ /* 0x000ea4000c1e1b00 */
[----:B--2---:R-:W-:Y:S02]  /*02e0*/  LOP3.LUT R2, R2, R6, RZ, 0x3c, !PT ;  /* 0x0000000602027212 */ /* 0x004fe400078e3cff */
[----:B------:R-:W-:-:S05]  /*02f0*/  LOP3.LUT R3, R3, R7, RZ, 0x3c, !PT ;  /* 0x0000000703037212 */ /* 0x000fca00078e3cff */
[----:B------:R-:W-:Y:S01]  /*0300*/  STG.E.64 desc[UR4][R4.64+-0x8], R2 ;  /* 0xfffff80204007986 */ /* 0x000fe2000c101b04 */
[----:B------:R-:W-:Y:S05]  /*0310*/  EXIT ;  /* 0x000000000000794d */ /* 0x000fea0003800000 */
.L_x_1:
[----:B------:R-:W-:-:S00]  /*0320*/  BRA `(.L_x_1) ;  /* 0xfffffffc00fc7947 */ /* 0x000fc0000383ffff */
[----:B------:R-:W-:-:S00]  /*0330*/  NOP ;  /* 0x0000000000007918 */ /* 0x000fc00000000000 */
        /* <DEDUP_REMOVED lines=12> */
.L_x_2:


//--------------------- .nv.shared.reserved.0     --------------------------
	.section	.nv.shared.reserved.0,"aw",@nobits
	.weak		__nv_reservedSMEM_offset_0_alias
	.size		__nv_reservedSMEM_offset_0_alias, 0, 64
	.other		__nv_reservedSMEM_offset_0_alias,@"STO_CUDA_RESERVED_SHARED STV_DEFAULT"
__nv_reservedSMEM_offset_0_alias:
	.zero		0
	.zero		64


//--------------------- .nv.constant0._Z9calculatePlllll --------------------------
	.section	.nv.constant0._Z9calculatePlllll,"a",@progbits
	.sectionflags	@""
	.align	4
.nv.constant0._Z9calculatePlllll:
	.zero		936


//--------------------- SYMBOLS --------------------------

	.type		.nv.reservedSmem.offset0,@object
	.size		.nv.reservedSmem.offset0,0x4
